//
// Generated by NVIDIA NVVM Compiler
//
// Compiler Build ID: CL-36424714
// Cuda compilation tools, release 13.0, V13.0.88
// Based on NVVM 20.0.0
//

.version 9.0
.target sm_100
.address_size 64

	// .globl	_Z8createRSPcS_i

.visible .entry _Z8createRSPcS_i(
	.param .u64 .ptr .align 1 _Z8createRSPcS_i_param_0,
	.param .u64 .ptr .align 1 _Z8createRSPcS_i_param_1,
	.param .u32 _Z8createRSPcS_i_param_2
)
{
	.reg .pred 	%p<6>;
	.reg .b16 	%rs<6>;
	.reg .b32 	%r<34>;
	.reg .b64 	%rd<19>;

	ld.param.u64 	%rd10, [_Z8createRSPcS_i_param_0];
	ld.param.u64 	%rd11, [_Z8createRSPcS_i_param_1];
	ld.param.u32 	%r18, [_Z8createRSPcS_i_param_2];
	cvta.to.global.u64 	%rd1, %rd11;
	cvta.to.global.u64 	%rd2, %rd10;
	mov.u32 	%r19, %tid.x;
	mov.u32 	%r20, %ctaid.x;
	mov.u32 	%r21, %ntid.x;
	mad.lo.s32 	%r1, %r20, %r21, %r19;
	shl.b32 	%r22, %r18, 1;
	sub.s32 	%r23, %r22, %r1;
	mad.lo.s32 	%r24, %r1, %r23, %r1;
	shr.u32 	%r25, %r24, 31;
	add.s32 	%r26, %r24, %r25;
	shr.s32 	%r2, %r26, 1;
	sub.s32 	%r3, %r18, %r1;
	setp.lt.s32 	%p1, %r3, 1;
	@%p1 bra 	$L__BB0_7;
	and.b32  	%r4, %r3, 3;
	sub.s32 	%r28, %r1, %r18;
	setp.gt.u32 	%p2, %r28, -4;
	mov.b32 	%r31, 0;
	@%p2 bra 	$L__BB0_4;
	and.b32  	%r31, %r3, 2147483644;
	neg.s32 	%r30, %r31;
	add.s64 	%rd17, %rd2, 1;
	add.s64 	%rd4, %rd1, 3;
	mov.u32 	%r29, %r2;
$L__BB0_3:
	cvt.s64.s32 	%rd12, %r29;
	add.s64 	%rd13, %rd4, %rd12;
	ld.global.u8 	%rs1, [%rd17+-1];
	st.global.u8 	[%rd13+-3], %rs1;
	ld.global.u8 	%rs2, [%rd17];
	st.global.u8 	[%rd13+-2], %rs2;
	ld.global.u8 	%rs3, [%rd17+1];
	st.global.u8 	[%rd13+-1], %rs3;
	ld.global.u8 	%rs4, [%rd17+2];
	st.global.u8 	[%rd13], %rs4;
	add.s32 	%r30, %r30, 4;
	add.s64 	%rd17, %rd17, 4;
	add.s32 	%r29, %r29, 4;
	setp.ne.s32 	%p3, %r30, 0;
	@%p3 bra 	$L__BB0_3;
$L__BB0_4:
	setp.eq.s32 	%p4, %r4, 0;
	@%p4 bra 	$L__BB0_7;
	add.s32 	%r33, %r31, %r2;
	cvt.u64.u32 	%rd14, %r31;
	add.s64 	%rd18, %rd2, %rd14;
	neg.s32 	%r32, %r4;
$L__BB0_6:
	.pragma "nounroll";
	cvt.s64.s32 	%rd15, %r33;
	add.s64 	%rd16, %rd1, %rd15;
	ld.global.u8 	%rs5, [%rd18];
	st.global.u8 	[%rd16], %rs5;
	add.s32 	%r33, %r33, 1;
	add.s64 	%rd18, %rd18, 1;
	add.s32 	%r32, %r32, 1;
	setp.ne.s32 	%p5, %r32, 0;
	@%p5 bra 	$L__BB0_6;
$L__BB0_7:
	ret;

}


// ===== COMPILED SASS (sm_100) =====

	.target	sm_100

	.elftype	@"ET_EXEC"


//--------------------- .note.nv.tkinfo           --------------------------
	.section	.note.nv.tkinfo,"",@"SHT_NOTE"
	.sectionflags	@"SHF_NOTE_NV_TKINFO"
	.tkinfo
        /*0018*/ 	.word	0x00000002
        /*0030*/ 	.string	""
        /*0030*/ 	.string	"ptxas"
        /*0030*/ 	.string	"Cuda compilation tools, release 13.0, V13.0.88"
        /*0030*/ 	.string	"Build cuda_13.0.r13.0/compiler.36424714_0"
        /*0030*/ 	.string	"-arch sm_100 -m 64 "



//--------------------- .note.nv.cuinfo           --------------------------
	.section	.note.nv.cuinfo,"",@"SHT_NOTE"
	.sectionflags	@"SHF_NOTE_NV_CUINFO"
        /*0018*/ 	.short	0x0002
        /*001a*/ 	.short	0x0064
        /*001c*/ 	.short	0x0082
	.zero		2


//--------------------- .nv.info                  --------------------------
	.section	.nv.info,"",@"SHT_CUDA_INFO"
	.align	4


	//----- nvinfo : EIATTR_REGCOUNT
	.align		4
        /*0000*/ 	.byte	0x04, 0x2f
        /*0002*/ 	.short	(.L_1 - .L_0)
	.align		4
.L_0:
        /*0004*/ 	.word	index@(_Z8createRSPcS_i)
        /*0008*/ 	.word	0x00000018


	//----- nvinfo : EIATTR_FRAME_SIZE
	.align		4
.L_1:
        /*000c*/ 	.byte	0x04, 0x11
        /*000e*/ 	.short	(.L_3 - .L_2)
	.align		4
.L_2:
        /*0010*/ 	.word	index@(_Z8createRSPcS_i)
        /*0014*/ 	.word	0x00000000


	//----- nvinfo : EIATTR_MIN_STACK_SIZE
	.align		4
.L_3:
        /*0018*/ 	.byte	0x04, 0x12
        /*001a*/ 	.short	(.L_5 - .L_4)
	.align		4
.L_4:
        /*001c*/ 	.word	index@(_Z8createRSPcS_i)
        /*0020*/ 	.word	0x00000000
.L_5:


//--------------------- .nv.compat                --------------------------
	.section	.nv.compat,"",@"SHT_CUDA_COMPAT_INFO"
	.align	4
        /*0000*/ 	.byte	0x02, 0x09, 0x00, 0x00, 0x02, 0x02, 0x01, 0x00, 0x02, 0x05, 0x05, 0x00, 0x03, 0x07, 0x01, 0x01
        /*0010*/ 	.byte	0x02, 0x03, 0x00, 0x00, 0x02, 0x06, 0x01, 0x00, 0x04, 0x0b, 0x08, 0x00, 0x09, 0x00, 0x00, 0x00
        /*0020*/ 	.byte	0x00, 0x00, 0x00, 0x00


//--------------------- .nv.info._Z8createRSPcS_i --------------------------
	.section	.nv.info._Z8createRSPcS_i,"",@"SHT_CUDA_INFO"
	.sectionflags	@""
	.align	4


	//----- nvinfo : EIATTR_CUDA_API_VERSION
	.align		4
        /*0000*/ 	.byte	0x04, 0x37
        /*0002*/ 	.short	(.L_7 - .L_6)
.L_6:
        /*0004*/ 	.word	0x00000082


	//----- nvinfo : EIATTR_KPARAM_INFO
	.align		4
.L_7:
        /*0008*/ 	.byte	0x04, 0x17
        /*000a*/ 	.short	(.L_9 - .L_8)
.L_8:
        /*000c*/ 	.word	0x00000000
        /*0010*/ 	.short	0x0002
        /*0012*/ 	.short	0x0010
        /*0014*/ 	.byte	0x00, 0xf0, 0x11, 0x00


	//----- nvinfo : EIATTR_KPARAM_INFO
	.align		4
.L_9:
        /*0018*/ 	.byte	0x04, 0x17
        /*001a*/ 	.short	(.L_11 - .L_10)
.L_10:
        /*001c*/ 	.word	0x00000000
        /*0020*/ 	.short	0x0001
        /*0022*/ 	.short	0x0008
        /*0024*/ 	.byte	0x00, 0xf5, 0x21, 0x00


	//----- nvinfo : EIATTR_KPARAM_INFO
	.align		4
.L_11:
        /*0028*/ 	.byte	0x04, 0x17
        /*002a*/ 	.short	(.L_13 - .L_12)
.L_12:
        /*002c*/ 	.word	0x00000000
        /*0030*/ 	.short	0x0000
        /*0032*/ 	.short	0x0000
        /*0034*/ 	.byte	0x00, 0xf5, 0x21, 0x00


	//----- nvinfo : EIATTR_SPARSE_MMA_MASK
	.align		4
.L_13:
        /*0038*/ 	.byte	0x03, 0x50
        /*003a*/ 	.short	0x0000


	//----- nvinfo : EIATTR_MAXREG_COUNT
	.align		4
        /*003c*/ 	.byte	0x03, 0x1b
        /*003e*/ 	.short	0x00ff


	//----- nvinfo : EIATTR_MERCURY_ISA_VERSION
	.align		4
        /*0040*/ 	.byte	0x03, 0x5f
        /*0042*/ 	.short	0x0101


	//----- nvinfo : EIATTR_VRC_CTA_INIT_COUNT
	.align		4
        /*0044*/ 	.byte	0x02, 0x4a
	.zero		1
	.zero		1


	//----- nvinfo : EIATTR_EXIT_INSTR_OFFSETS
	.align		4
        /*0048*/ 	.byte	0x04, 0x1c
        /*004a*/ 	.short	(.L_15 - .L_14)


	//   ....[0]....
.L_14:
        /*004c*/ 	.word	0x00000090


	//   ....[1]....
        /*0050*/ 	.word	0x00000320


	//   ....[2]....
        /*0054*/ 	.word	0x00000440


	//----- nvinfo : EIATTR_CRS_STACK_SIZE
	.align		4
.L_15:
        /*0058*/ 	.byte	0x04, 0x1e
        /*005a*/ 	.short	(.L_17 - .L_16)
.L_16:
        /*005c*/ 	.word	0x00000000


	//----- nvinfo : EIATTR_CBANK_PARAM_SIZE
	.align		4
.L_17:
        /*0060*/ 	.byte	0x03, 0x19
        /*0062*/ 	.short	0x0014


	//----- nvinfo : EIATTR_PARAM_CBANK
	.align		4
        /*0064*/ 	.byte	0x04, 0x0a
        /*0066*/ 	.short	(.L_19 - .L_18)
	.align		4
.L_18:
        /*0068*/ 	.word	index@(.nv.constant0._Z8createRSPcS_i)
        /*006c*/ 	.short	0x0380
        /*006e*/ 	.short	0x0014


	//----- nvinfo : EIATTR_SW_WAR
	.align		4
.L_19:
        /*0070*/ 	.byte	0x04, 0x36
        /*0072*/ 	.short	(.L_21 - .L_20)
.L_20:
        /*0074*/ 	.word	0x00000008
.L_21:


//--------------------- .nv.callgraph             --------------------------
	.section	.nv.callgraph,"",@"SHT_CUDA_CALLGRAPH"
	.align	4
	.sectionentsize	8
	.align		4
        /*0000*/ 	.word	0x00000000
	.align		4
        /*0004*/ 	.word	0xffffffff
	.align		4
        /*0008*/ 	.word	0x00000000
	.align		4
        /*000c*/ 	.word	0xfffffffe
	.align		4
        /*0010*/ 	.word	0x00000000
	.align		4
        /*0014*/ 	.word	0xfffffffd
	.align		4
        /*0018*/ 	.word	0x00000000
	.align		4
        /*001c*/ 	.word	0xfffffffc


//--------------------- .text._Z8createRSPcS_i    --------------------------
	.section	.text._Z8createRSPcS_i,"ax",@progbits
	.align	128
        .global         _Z8createRSPcS_i
        .type           _Z8createRSPcS_i,@function
        .size           _Z8createRSPcS_i,(.L_x_5 - _Z8createRSPcS_i)
        .other          _Z8createRSPcS_i,@"STO_CUDA_ENTRY STV_DEFAULT"
_Z8createRSPcS_i:
.text._Z8createRSPcS_i:
[----:B------:R-:W-:Y:S01]  /*0000*/  LDC R1, c[0x0][0x37c] ;  /* 0x0000df00ff017b82 */ /* 0x000fe20000000800 */
[----:B------:R-:W0:Y:S07]  /*0010*/  S2R R0, SR_TID.X ;  /* 0x0000000000007919 */ /* 0x000e2e0000002100 */
[----:B------:R-:W0:Y:S08]  /*0020*/  S2UR UR4, SR_CTAID.X ;  /* 0x00000000000479c3 */ /* 0x000e300000002500 */
[----:B------:R-:W0:Y:S08]  /*0030*/  LDC R3, c[0x0][0x360] ;  /* 0x0000d800ff037b82 */ /* 0x000e300000000800 */
[----:B------:R-:W1:Y:S01]  /*0040*/  LDC R5, c[0x0][0x390] ;  /* 0x0000e400ff057b82 */ /* 0x000e620000000800 */
[----:B0-----:R-:W-:-:S04]  /*0050*/  IMAD R0, R3, UR4, R0 ;  /* 0x0000000403007c24 */ /* 0x001fc8000f8e0200 */
[C-C-:B-1----:R-:W-:Y:S02]  /*0060*/  IMAD.IADD R4, R5.reuse, 0x1, -R0.reuse ;  /* 0x0000000105047824 */ /* 0x142fe400078e0a00 */
[----:B------:R-:W-:-:S03]  /*0070*/  IMAD R3, R5, 0x2, -R0 ;  /* 0x0000000205037824 */ /* 0x000fc600078e0a00 */
[----:B------:R-:W-:-:S13]  /*0080*/  ISETP.GE.AND P0, PT, R4, 0x1, PT ;  /* 0x000000010400780c */ /* 0x000fda0003f06270 */
[----:B------:R-:W-:Y:S05]  /*0090*/  @!P0 EXIT ;  /* 0x000000000000894d */ /* 0x000fea0003800000 */
[----:B------:R-:W-:Y:S01]  /*00a0*/  IMAD.IADD R2, R0, 0x1, -R5 ;  /* 0x0000000100027824 */ /* 0x000fe200078e0a05 */
[----:B------:R-:W-:Y:S01]  /*00b0*/  LOP3.LUT R8, R4, 0x3, RZ, 0xc0, !PT ;  /* 0x0000000304087812 */ /* 0x000fe200078ec0ff */
[----:B------:R-:W-:Y:S01]  /*00c0*/  IMAD R3, R0, R3, R0 ;  /* 0x0000000300037224 */ /* 0x000fe200078e0200 */
[----:B------:R-:W0:Y:S01]  /*00d0*/  LDCU.64 UR6, c[0x0][0x358] ;  /* 0x00006b00ff0677ac */ /* 0x000e220008000a00 */
[----:B------:R-:W-:Y:S01]  /*00e0*/  BSSY.RECONVERGENT B0, `(.L_x_0) ;  /* 0x0000023000007945 */ /* 0x000fe20003800200 */
[----:B------:R-:W-:Y:S01]  /*00f0*/  ISETP.GT.U32.AND P1, PT, R2, -0x4, PT ;  /* 0xfffffffc0200780c */ /* 0x000fe20003f24070 */
[----:B------:R-:W-:Y:S01]  /*0100*/  IMAD.MOV.U32 R9, RZ, RZ, RZ ;  /* 0x000000ffff097224 */ /* 0x000fe200078e00ff */
[----:B------:R-:W-:Y:S02]  /*0110*/  LEA.HI R3, R3, R3, RZ, 0x1 ;  /* 0x0000000303037211 */ /* 0x000fe400078f08ff */
[----:B------:R-:W-:Y:S02]  /*0120*/  ISETP.NE.AND P0, PT, R8, RZ, PT ;  /* 0x000000ff0800720c */ /* 0x000fe40003f05270 */
[----:B------:R-:W-:-:S07]  /*0130*/  SHF.R.S32.HI R0, RZ, 0x1, R3 ;  /* 0x00000001ff007819 */ /* 0x000fce0000011403 */
[----:B------:R-:W-:Y:S05]  /*0140*/  @P1 BRA `(.L_x_1) ;  /* 0x0000000000701947 */ /* 0x000fea0003800000 */
[----:B------:R-:W1:Y:S01]  /*0150*/  LDCU.64 UR4, c[0x0][0x380] ;  /* 0x00007000ff0477ac */ /* 0x000e620008000a00 */
[----:B------:R-:W2:Y:S01]  /*0160*/  LDC.64 R2, c[0x0][0x388] ;  /* 0x0000e200ff027b82 */ /* 0x000ea20000000a00 */
[----:B------:R-:W-:Y:S01]  /*0170*/  LOP3.LUT R9, R4, 0x7ffffffc, RZ, 0xc0, !PT ;  /* 0x7ffffffc04097812 */ /* 0x000fe200078ec0ff */
[----:B------:R-:W-:-:S03]  /*0180*/  IMAD.MOV.U32 R11, RZ, RZ, R0 ;  /* 0x000000ffff0b7224 */ /* 0x000fc600078e0000 */
[----:B------:R-:W-:Y:S01]  /*0190*/  IADD3 R10, PT, PT, -R9, RZ, RZ ;  /* 0x000000ff090a7210 */ /* 0x000fe20007ffe1ff */
[----:B-1----:R-:W-:-:S04]  /*01a0*/  UIADD3 UR4, UP0, UPT, UR4, 0x1, URZ ;  /* 0x0000000104047890 */ /* 0x002fc8000ff1e0ff */
[----:B------:R-:W-:Y:S02]  /*01b0*/  UIADD3.X UR5, UPT, UPT, URZ, UR5, URZ, UP0, !UPT ;  /* 0x00000005ff057290 */ /* 0x000fe400087fe4ff */
[----:B------:R-:W-:-:S04]  /*01c0*/  IMAD.U32 R12, RZ, RZ, UR4 ;  /* 0x00000004ff0c7e24 */ /* 0x000fc8000f8e00ff */
[----:B------:R-:W-:-:S07]  /*01d0*/  IMAD.U32 R21, RZ, RZ, UR5 ;  /* 0x00000005ff157e24 */ /* 0x000fce000f8e00ff */
.L_x_2:
[----:B------:R-:W-:Y:S01]  /*01e0*/  IMAD.MOV.U32 R6, RZ, RZ, R12 ;  /* 0x000000ffff067224 */ /* 0x000fe200078e000c */
[----:B------:R-:W-:-:S05]  /*01f0*/  MOV R7, R21 ;  /* 0x0000001500077202 */ /* 0x000fca0000000f00 */
[----:B01----:R-:W3:Y:S01]  /*0200*/  LDG.E.U8 R13, desc[UR6][R6.64+-0x1] ;  /* 0xffffff06060d7981 */ /* 0x003ee2000c1e1100 */
[----:B------:R-:W-:Y:S02]  /*0210*/  SHF.R.S32.HI R12, RZ, 0x1f, R11 ;  /* 0x0000001fff0c7819 */ /* 0x000fe4000001140b */
[----:B--2---:R-:W-:-:S04]  /*0220*/  IADD3 R4, P1, P2, R11, 0x3, R2 ;  /* 0x000000030b047810 */ /* 0x004fc80007a3e002 */
[----:B------:R-:W-:-:S05]  /*0230*/  IADD3.X R5, PT, PT, R12, R3, RZ, P1, P2 ;  /* 0x000000030c057210 */ /* 0x000fca0000fe44ff */
[----:B---3--:R1:W-:Y:S04]  /*0240*/  STG.E.U8 desc[UR6][R4.64+-0x3], R13 ;  /* 0xfffffd0d04007986 */ /* 0x0083e8000c101106 */
[----:B------:R-:W2:Y:S04]  /*0250*/  LDG.E.U8 R15, desc[UR6][R6.64] ;  /* 0x00000006060f7981 */ /* 0x000ea8000c1e1100 */
[----:B--2---:R1:W-:Y:S04]  /*0260*/  STG.E.U8 desc[UR6][R4.64+-0x2], R15 ;  /* 0xfffffe0f04007986 */ /* 0x0043e8000c101106 */
[----:B------:R-:W2:Y:S04]  /*0270*/  LDG.E.U8 R17, desc[UR6][R6.64+0x1] ;  /* 0x0000010606117981 */ /* 0x000ea8000c1e1100 */
[----:B--2---:R1:W-:Y:S04]  /*0280*/  STG.E.U8 desc[UR6][R4.64+-0x1], R17 ;  /* 0xffffff1104007986 */ /* 0x0043e8000c101106 */
[----:B------:R-:W2:Y:S01]  /*0290*/  LDG.E.U8 R19, desc[UR6][R6.64+0x2] ;  /* 0x0000020606137981 */ /* 0x000ea2000c1e1100 */
[----:B------:R-:W-:Y:S01]  /*02a0*/  VIADD R10, R10, 0x4 ;  /* 0x000000040a0a7836 */ /* 0x000fe20000000000 */
[----:B------:R-:W-:Y:S01]  /*02b0*/  IADD3 R12, P2, PT, R6, 0x4, RZ ;  /* 0x00000004060c7810 */ /* 0x000fe20007f5e0ff */
[----:B------:R-:W-:-:S03]  /*02c0*/  VIADD R11, R11, 0x4 ;  /* 0x000000040b0b7836 */ /* 0x000fc60000000000 */
[----:B------:R-:W-:Y:S01]  /*02d0*/  ISETP.NE.AND P1, PT, R10, RZ, PT ;  /* 0x000000ff0a00720c */ /* 0x000fe20003f25270 */
[----:B------:R-:W-:Y:S01]  /*02e0*/  IMAD.X R21, RZ, RZ, R7, P2 ;  /* 0x000000ffff157224 */ /* 0x000fe200010e0607 */
[----:B--2---:R1:W-:Y:S11]  /*02f0*/  STG.E.U8 desc[UR6][R4.64], R19 ;  /* 0x0000001304007986 */ /* 0x0043f6000c101106 */
[----:B------:R-:W-:Y:S05]  /*0300*/  @P1 BRA `(.L_x_2) ;  /* 0xfffffffc00b41947 */ /* 0x000fea000383ffff */
.L_x_1:
[----:B0-----:R-:W-:Y:S05]  /*0310*/  BSYNC.RECONVERGENT B0 ;  /* 0x0000000000007941 */ /* 0x001fea0003800200 */
.L_x_0:
[----:B------:R-:W-:Y:S05]  /*0320*/  @!P0 EXIT ;  /* 0x000000000000894d */ /* 0x000fea0003800000 */
[----:B------:R-:W0:Y:S01]  /*0330*/  LDCU.64 UR4, c[0x0][0x380] ;  /* 0x00007000ff0477ac */ /* 0x000e220008000a00 */
[----:B------:R-:W-:Y:S01]  /*0340*/  IADD3 R0, PT, PT, R0, R9, RZ ;  /* 0x0000000900007210 */ /* 0x000fe20007ffe0ff */
[----:B------:R-:W-:Y:S01]  /*0350*/  IMAD.MOV R8, RZ, RZ, -R8 ;  /* 0x000000ffff087224 */ /* 0x000fe200078e0a08 */
[----:B------:R-:W2:Y:S01]  /*0360*/  LDCU.64 UR8, c[0x0][0x388] ;  /* 0x00007100ff0877ac */ /* 0x000ea20008000a00 */
[----:B0-----:R-:W-:-:S05]  /*0370*/  IADD3 R2, P0, PT, R9, UR4, RZ ;  /* 0x0000000409027c10 */ /* 0x001fca000ff1e0ff */
[----:B--2---:R-:W-:-:S08]  /*0380*/  IMAD.X R7, RZ, RZ, UR5, P0 ;  /* 0x00000005ff077e24 */ /* 0x004fd000080e06ff */
.L_x_3:
[----:B0-----:R-:W-:-:S06]  /*0390*/  IMAD.MOV.U32 R3, RZ, RZ, R7 ;  /* 0x000000ffff037224 */ /* 0x001fcc00078e0007 */
[----:B------:R0:W2:Y:S01]  /*03a0*/  LDG.E.U8 R3, desc[UR6][R2.64] ;  /* 0x0000000602037981 */ /* 0x0000a2000c1e1100 */
[----:B-1----:R-:W-:Y:S02]  /*03b0*/  IADD3 R4, P0, PT, R0, UR8, RZ ;  /* 0x0000000800047c10 */ /* 0x002fe4000ff1e0ff */
[----:B------:R-:W-:Y:S02]  /*03c0*/  IADD3 R8, PT, PT, R8, 0x1, RZ ;  /* 0x0000000108087810 */ /* 0x000fe40007ffe0ff */
[C---:B------:R-:W-:Y:S01]  /*03d0*/  LEA.HI.X.SX32 R5, R0.reuse, UR9, 0x1, P0 ;  /* 0x0000000900057c11 */ /* 0x040fe200080f0eff */
[----:B------:R-:W-:Y:S01]  /*03e0*/  VIADD R0, R0, 0x1 ;  /* 0x0000000100007836 */ /* 0x000fe20000000000 */
[----:B------:R-:W-:Y:S02]  /*03f0*/  ISETP.NE.AND P0, PT, R8, RZ, PT ;  /* 0x000000ff0800720c */ /* 0x000fe40003f05270 */
[----:B0-----:R-:W-:-:S05]  /*0400*/  IADD3 R2, P1, PT, R2, 0x1, RZ ;  /* 0x0000000102027810 */ /* 0x001fca0007f3e0ff */
[----:B------:R-:W-:Y:S01]  /*0410*/  IMAD.X R7, RZ, RZ, R7, P1 ;  /* 0x000000ffff077224 */ /* 0x000fe200008e0607 */
[----:B--2---:R0:W-:Y:S05]  /*0420*/  STG.E.U8 desc[UR6][R4.64], R3 ;  /* 0x0000000304007986 */ /* 0x0041ea000c101106 */
[----:B------:R-:W-:Y:S05]  /*0430*/  @P0 BRA `(.L_x_3) ;  /* 0xfffffffc00d40947 */ /* 0x000fea000383ffff */
[----:B------:R-:W-:Y:S05]  /*0440*/  EXIT ;  /* 0x000000000000794d */ /* 0x000fea0003800000 */
.L_x_4:
[----:B------:R-:W-:-:S00]  /*0450*/  BRA `(.L_x_4) ;  /* 0xfffffffc00fc7947 */ /* 0x000fc0000383ffff */
[----:B------:R-:W-:-:S00]  /*0460*/  NOP ;  /* 0x0000000000007918 */ /* 0x000fc00000000000 */
        /* <DEDUP_REMOVED lines=9> */
.L_x_5:


//--------------------- .nv.shared.reserved.0     --------------------------
	.section	.nv.shared.reserved.0,"aw",@nobits
	.weak		__nv_reservedSMEM_offset_0_alias
	.size		__nv_reservedSMEM_offset_0_alias, 0, 64
	.other		__nv_reservedSMEM_offset_0_alias,@"STO_CUDA_RESERVED_SHARED STV_DEFAULT"
__nv_reservedSMEM_offset_0_alias:
	.zero		0
	.zero		64


//--------------------- .nv.constant0._Z8createRSPcS_i --------------------------
	.section	.nv.constant0._Z8createRSPcS_i,"a",@progbits
	.sectionflags	@""
	.align	4
.nv.constant0._Z8createRSPcS_i:
	.zero		916


//--------------------- SYMBOLS --------------------------

	.type		.nv.reservedSmem.offset0,@object
	.size		.nv.reservedSmem.offset0,0x4
